//
// Generated by NVIDIA NVVM Compiler
//
// Compiler Build ID: CL-36424714
// Cuda compilation tools, release 13.0, V13.0.88
// Based on NVVM 20.0.0
//

.version 9.0
.target sm_100
.address_size 64

	// .globl	_Z7col_sumPKfPfii
// _ZZ7col_sumPKfPfiiE4tile has been demoted

.visible .entry _Z7col_sumPKfPfii(
	.param .u64 .ptr .align 1 _Z7col_sumPKfPfii_param_0,
	.param .u64 .ptr .align 1 _Z7col_sumPKfPfii_param_1,
	.param .u32 _Z7col_sumPKfPfii_param_2,
	.param .u32 _Z7col_sumPKfPfii_param_3
)
{
	.reg .pred 	%p<11>;
	.reg .b32 	%r<39>;
	.reg .b32 	%f<22>;
	.reg .b64 	%rd<9>;
	// demoted variable
	.shared .align 4 .b8 _ZZ7col_sumPKfPfiiE4tile[4096];
	ld.param.u64 	%rd2, [_Z7col_sumPKfPfii_param_0];
	ld.param.u64 	%rd3, [_Z7col_sumPKfPfii_param_1];
	ld.param.u32 	%r14, [_Z7col_sumPKfPfii_param_2];
	ld.param.u32 	%r15, [_Z7col_sumPKfPfii_param_3];
	mov.u32 	%r16, %ctaid.x;
	mov.u32 	%r17, %ntid.x;
	mul.lo.s32 	%r1, %r16, %r17;
	mov.u32 	%r2, %tid.x;
	add.s32 	%r3, %r1, %r2;
	mov.u32 	%r4, %ntid.y;
	setp.ge.u32 	%p1, %r3, %r15;
	mov.f32 	%f21, 0f00000000;
	@%p1 bra 	$L__BB0_4;
	mov.u32 	%r37, %tid.y;
	setp.ge.s32 	%p2, %r37, %r14;
	@%p2 bra 	$L__BB0_4;
	mul.lo.s32 	%r6, %r15, %r4;
	cvta.to.global.u64 	%rd1, %rd2;
	mad.lo.s32 	%r38, %r15, %r37, %r3;
	mov.f32 	%f21, 0f00000000;
$L__BB0_3:
	mul.wide.u32 	%rd4, %r38, 4;
	add.s64 	%rd5, %rd1, %rd4;
	ld.global.nc.f32 	%f8, [%rd5];
	add.f32 	%f21, %f21, %f8;
	add.s32 	%r38, %r38, %r6;
	add.s32 	%r37, %r37, %r4;
	setp.lt.s32 	%p3, %r37, %r14;
	@%p3 bra 	$L__BB0_3;
$L__BB0_4:
	shl.b32 	%r18, %r2, 7;
	mov.u32 	%r19, _ZZ7col_sumPKfPfiiE4tile;
	add.s32 	%r20, %r19, %r18;
	mov.u32 	%r12, %tid.y;
	shl.b32 	%r21, %r12, 2;
	add.s32 	%r22, %r20, %r21;
	st.shared.f32 	[%r22], %f21;
	bar.sync 	0;
	shl.b32 	%r23, %r12, 7;
	add.s32 	%r24, %r19, %r23;
	shl.b32 	%r25, %r2, 2;
	add.s32 	%r26, %r24, %r25;
	ld.shared.f32 	%f9, [%r26];
	bar.sync 	0;
	mov.b32 	%r27, %f9;
	shfl.sync.down.b32	%r28|%p4, %r27, 16, 31, -1;
	mov.b32 	%f10, %r28;
	add.f32 	%f11, %f9, %f10;
	mov.b32 	%r29, %f11;
	shfl.sync.down.b32	%r30|%p5, %r29, 8, 31, -1;
	mov.b32 	%f12, %r30;
	add.f32 	%f13, %f11, %f12;
	mov.b32 	%r31, %f13;
	shfl.sync.down.b32	%r32|%p6, %r31, 4, 31, -1;
	mov.b32 	%f14, %r32;
	add.f32 	%f15, %f13, %f14;
	mov.b32 	%r33, %f15;
	shfl.sync.down.b32	%r34|%p7, %r33, 2, 31, -1;
	mov.b32 	%f16, %r34;
	add.f32 	%f17, %f15, %f16;
	mov.b32 	%r35, %f17;
	shfl.sync.down.b32	%r36|%p8, %r35, 1, 31, -1;
	mov.b32 	%f18, %r36;
	add.f32 	%f4, %f17, %f18;
	setp.ne.s32 	%p9, %r2, 0;
	@%p9 bra 	$L__BB0_7;
	add.s32 	%r13, %r1, %r12;
	setp.ge.s32 	%p10, %r13, %r15;
	@%p10 bra 	$L__BB0_7;
	cvta.to.global.u64 	%rd6, %rd3;
	mul.wide.s32 	%rd7, %r13, 4;
	add.s64 	%rd8, %rd6, %rd7;
	st.global.f32 	[%rd8], %f4;
$L__BB0_7:
	ret;

}


// ===== COMPILED SASS (sm_100) =====

	.target	sm_100

	.elftype	@"ET_EXEC"


//--------------------- .note.nv.tkinfo           --------------------------
	.section	.note.nv.tkinfo,"",@"SHT_NOTE"
	.sectionflags	@"SHF_NOTE_NV_TKINFO"
	.tkinfo
        /*0018*/ 	.word	0x00000002
        /*0030*/ 	.string	""
        /*0030*/ 	.string	"ptxas"
        /*0030*/ 	.string	"Cuda compilation tools, release 13.0, V13.0.88"
        /*0030*/ 	.string	"Build cuda_13.0.r13.0/compiler.36424714_0"
        /*0030*/ 	.string	"-arch sm_100 -m 64 "



//--------------------- .note.nv.cuinfo           --------------------------
	.section	.note.nv.cuinfo,"",@"SHT_NOTE"
	.sectionflags	@"SHF_NOTE_NV_CUINFO"
        /*0018*/ 	.short	0x0002
        /*001a*/ 	.short	0x0064
        /*001c*/ 	.short	0x0082
	.zero		2


//--------------------- .nv.info                  --------------------------
	.section	.nv.info,"",@"SHT_CUDA_INFO"
	.align	4


	//----- nvinfo : EIATTR_REGCOUNT
	.align		4
        /*0000*/ 	.byte	0x04, 0x2f
        /*0002*/ 	.short	(.L_1 - .L_0)
	.align		4
.L_0:
        /*0004*/ 	.word	index@(_Z7col_sumPKfPfii)
        /*0008*/ 	.word	0x00000010


	//----- nvinfo : EIATTR_FRAME_SIZE
	.align		4
.L_1:
        /*000c*/ 	.byte	0x04, 0x11
        /*000e*/ 	.short	(.L_3 - .L_2)
	.align		4
.L_2:
        /*0010*/ 	.word	index@(_Z7col_sumPKfPfii)
        /*0014*/ 	.word	0x00000000


	//----- nvinfo : EIATTR_MIN_STACK_SIZE
	.align		4
.L_3:
        /*0018*/ 	.byte	0x04, 0x12
        /*001a*/ 	.short	(.L_5 - .L_4)
	.align		4
.L_4:
        /*001c*/ 	.word	index@(_Z7col_sumPKfPfii)
        /*0020*/ 	.word	0x00000000
.L_5:


//--------------------- .nv.compat                --------------------------
	.section	.nv.compat,"",@"SHT_CUDA_COMPAT_INFO"
	.align	4
        /*0000*/ 	.byte	0x02, 0x09, 0x00, 0x00, 0x02, 0x02, 0x01, 0x00, 0x02, 0x05, 0x05, 0x00, 0x03, 0x07, 0x01, 0x01
        /*0010*/ 	.byte	0x02, 0x03, 0x00, 0x00, 0x02, 0x06, 0x01, 0x00, 0x04, 0x0b, 0x08, 0x00, 0x09, 0x00, 0x00, 0x00
        /*0020*/ 	.byte	0x00, 0x00, 0x00, 0x00


//--------------------- .nv.info._Z7col_sumPKfPfii --------------------------
	.section	.nv.info._Z7col_sumPKfPfii,"",@"SHT_CUDA_INFO"
	.sectionflags	@""
	.align	4


	//----- nvinfo : EIATTR_CUDA_API_VERSION
	.align		4
        /*0000*/ 	.byte	0x04, 0x37
        /*0002*/ 	.short	(.L_7 - .L_6)
.L_6:
        /*0004*/ 	.word	0x00000082


	//----- nvinfo : EIATTR_KPARAM_INFO
	.align		4
.L_7:
        /*0008*/ 	.byte	0x04, 0x17
        /*000a*/ 	.short	(.L_9 - .L_8)
.L_8:
        /*000c*/ 	.word	0x00000000
        /*0010*/ 	.short	0x0003
        /*0012*/ 	.short	0x0014
        /*0014*/ 	.byte	0x00, 0xf0, 0x11, 0x00


	//----- nvinfo : EIATTR_KPARAM_INFO
	.align		4
.L_9:
        /*0018*/ 	.byte	0x04, 0x17
        /*001a*/ 	.short	(.L_11 - .L_10)
.L_10:
        /*001c*/ 	.word	0x00000000
        /*0020*/ 	.short	0x0002
        /*0022*/ 	.short	0x0010
        /*0024*/ 	.byte	0x00, 0xf0, 0x11, 0x00


	//----- nvinfo : EIATTR_KPARAM_INFO
	.align		4
.L_11:
        /*0028*/ 	.byte	0x04, 0x17
        /*002a*/ 	.short	(.L_13 - .L_12)
.L_12:
        /*002c*/ 	.word	0x00000000
        /*0030*/ 	.short	0x0001
        /*0032*/ 	.short	0x0008
        /*0034*/ 	.byte	0x00, 0xf5, 0x21, 0x00


	//----- nvinfo : EIATTR_KPARAM_INFO
	.align		4
.L_13:
        /*0038*/ 	.byte	0x04, 0x17
        /*003a*/ 	.short	(.L_15 - .L_14)
.L_14:
        /*003c*/ 	.word	0x00000000
        /*0040*/ 	.short	0x0000
        /*0042*/ 	.short	0x0000
        /*0044*/ 	.byte	0x00, 0xf5, 0x21, 0x00


	//----- nvinfo : EIATTR_SPARSE_MMA_MASK
	.align		4
.L_15:
        /*0048*/ 	.byte	0x03, 0x50
        /*004a*/ 	.short	0x0000


	//----- nvinfo : EIATTR_MAXREG_COUNT
	.align		4
        /*004c*/ 	.byte	0x03, 0x1b
        /*004e*/ 	.short	0x00ff


	//----- nvinfo : EIATTR_NUM_BARRIERS
	.align		4
        /*0050*/ 	.byte	0x02, 0x4c
        /*0052*/ 	.byte	0x01
	.zero		1


	//----- nvinfo : EIATTR_MERCURY_ISA_VERSION
	.align		4
        /*0054*/ 	.byte	0x03, 0x5f
        /*0056*/ 	.short	0x0101


	//----- nvinfo : EIATTR_COOP_GROUP_MASK_REGIDS
	.align		4
        /*0058*/ 	.byte	0x04, 0x29
        /*005a*/ 	.short	(.L_17 - .L_16)


	//   ....[0]....
.L_16:
        /*005c*/ 	.word	0xffffffff


	//   ....[1]....
        /*0060*/ 	.word	0xffffffff


	//   ....[2]....
        /*0064*/ 	.word	0xffffffff


	//   ....[3]....
        /*0068*/ 	.word	0xffffffff


	//   ....[4]....
        /*006c*/ 	.word	0xffffffff


	//----- nvinfo : EIATTR_COOP_GROUP_INSTR_OFFSETS
	.align		4
.L_17:
        /*0070*/ 	.byte	0x04, 0x28
        /*0072*/ 	.short	(.L_19 - .L_18)


	//   ....[0]....
.L_18:
        /*0074*/ 	.word	0x00000280


	//   ....[1]....
        /*0078*/ 	.word	0x000002a0


	//   ....[2]....
        /*007c*/ 	.word	0x000002c0


	//   ....[3]....
        /*0080*/ 	.word	0x000002e0


	//   ....[4]....
        /*0084*/ 	.word	0x00000300


	//----- nvinfo : EIATTR_VRC_CTA_INIT_COUNT
	.align		4
.L_19:
        /*0088*/ 	.byte	0x02, 0x4a
	.zero		1
	.zero		1


	//----- nvinfo : EIATTR_EXIT_INSTR_OFFSETS
	.align		4
        /*008c*/ 	.byte	0x04, 0x1c
        /*008e*/ 	.short	(.L_21 - .L_20)


	//   ....[0]....
.L_20:
        /*0090*/ 	.word	0x00000320


	//   ....[1]....
        /*0094*/ 	.word	0x00000350


	//   ....[2]....
        /*0098*/ 	.word	0x000003a0


	//----- nvinfo : EIATTR_CRS_STACK_SIZE
	.align		4
.L_21:
        /*009c*/ 	.byte	0x04, 0x1e
        /*009e*/ 	.short	(.L_23 - .L_22)
.L_22:
        /*00a0*/ 	.word	0x00000000


	//----- nvinfo : EIATTR_CBANK_PARAM_SIZE
	.align		4
.L_23:
        /*00a4*/ 	.byte	0x03, 0x19
        /*00a6*/ 	.short	0x0018


	//----- nvinfo : EIATTR_PARAM_CBANK
	.align		4
        /*00a8*/ 	.byte	0x04, 0x0a
        /*00aa*/ 	.short	(.L_25 - .L_24)
	.align		4
.L_24:
        /*00ac*/ 	.word	index@(.nv.constant0._Z7col_sumPKfPfii)
        /*00b0*/ 	.short	0x0380
        /*00b2*/ 	.short	0x0018


	//----- nvinfo : EIATTR_SW_WAR
	.align		4
.L_25:
        /*00b4*/ 	.byte	0x04, 0x36
        /*00b6*/ 	.short	(.L_27 - .L_26)
.L_26:
        /*00b8*/ 	.word	0x00000008
.L_27:


//--------------------- .nv.callgraph             --------------------------
	.section	.nv.callgraph,"",@"SHT_CUDA_CALLGRAPH"
	.align	4
	.sectionentsize	8
	.align		4
        /*0000*/ 	.word	0x00000000
	.align		4
        /*0004*/ 	.word	0xffffffff
	.align		4
        /*0008*/ 	.word	0x00000000
	.align		4
        /*000c*/ 	.word	0xfffffffe
	.align		4
        /*0010*/ 	.word	0x00000000
	.align		4
        /*0014*/ 	.word	0xfffffffd
	.align		4
        /*0018*/ 	.word	0x00000000
	.align		4
        /*001c*/ 	.word	0xfffffffc


//--------------------- .text._Z7col_sumPKfPfii   --------------------------
	.section	.text._Z7col_sumPKfPfii,"ax",@progbits
	.align	128
        .global         _Z7col_sumPKfPfii
        .type           _Z7col_sumPKfPfii,@function
        .size           _Z7col_sumPKfPfii,(.L_x_4 - _Z7col_sumPKfPfii)
        .other          _Z7col_sumPKfPfii,@"STO_CUDA_ENTRY STV_DEFAULT"
_Z7col_sumPKfPfii:
.text._Z7col_sumPKfPfii:
[----:B------:R-:W-:Y:S01]  /*0000*/  LDC R1, c[0x0][0x37c] ;  /* 0x0000df00ff017b82 */ /* 0x000fe20000000800 */
[----:B------:R-:W0:Y:S07]  /*0010*/  S2R R11, SR_TID.X ;  /* 0x00000000000b7919 */ /* 0x000e2e0000002100 */
[----:B------:R-:W1:Y:S01]  /*0020*/  S2UR UR4, SR_CTAID.X ;  /* 0x00000000000479c3 */ /* 0x000e620000002500 */
[----:B------:R-:W1:Y:S01]  /*0030*/  LDCU UR5, c[0x0][0x360] ;  /* 0x00006c00ff0577ac */ /* 0x000e620008000800 */
[----:B------:R-:W-:Y:S01]  /*0040*/  BSSY.RECONVERGENT B0, `(.L_x_0) ;  /* 0x0000017000007945 */ /* 0x000fe20003800200 */
[----:B------:R-:W-:Y:S01]  /*0050*/  HFMA2 R6, -RZ, RZ, 0, 0 ;  /* 0x00000000ff067431 */ /* 0x000fe200000001ff */
[----:B------:R-:W2:Y:S04]  /*0060*/  LDCU.64 UR8, c[0x0][0x358] ;  /* 0x00006b00ff0877ac */ /* 0x000ea80008000a00 */
[----:B------:R-:W3:Y:S01]  /*0070*/  LDC R8, c[0x0][0x394] ;  /* 0x0000e500ff087b82 */ /* 0x000ee20000000800 */
[----:B------:R-:W4:Y:S01]  /*0080*/  LDCU UR7, c[0x0][0x364] ;  /* 0x00006c80ff0777ac */ /* 0x000f220008000800 */
[----:B-1----:R-:W-:-:S06]  /*0090*/  UIMAD UR4, UR4, UR5, URZ ;  /* 0x00000005040472a4 */ /* 0x002fcc000f8e02ff */
[----:B0-----:R-:W-:-:S04]  /*00a0*/  IADD3 R0, PT, PT, R11, UR4, RZ ;  /* 0x000000040b007c10 */ /* 0x001fc8000fffe0ff */
[----:B---3--:R-:W-:-:S13]  /*00b0*/  ISETP.GE.U32.AND P0, PT, R0, R8, PT ;  /* 0x000000080000720c */ /* 0x008fda0003f06070 */
[----:B--2-4-:R-:W-:Y:S05]  /*00c0*/  @P0 BRA `(.L_x_1) ;  /* 0x0000000000380947 */ /* 0x014fea0003800000 */
[----:B------:R-:W0:Y:S01]  /*00d0*/  S2R R7, SR_TID.Y ;  /* 0x0000000000077919 */ /* 0x000e220000002200 */
[----:B------:R-:W0:Y:S02]  /*00e0*/  LDC R10, c[0x0][0x390] ;  /* 0x0000e400ff0a7b82 */ /* 0x000e240000000800 */
[----:B0-----:R-:W-:-:S13]  /*00f0*/  ISETP.GE.AND P0, PT, R7, R10, PT ;  /* 0x0000000a0700720c */ /* 0x001fda0003f06270 */
[----:B------:R-:W-:Y:S05]  /*0100*/  @P0 BRA `(.L_x_1) ;  /* 0x0000000000280947 */ /* 0x000fea0003800000 */
[----:B------:R-:W0:Y:S01]  /*0110*/  LDC.64 R4, c[0x0][0x380] ;  /* 0x0000e000ff047b82 */ /* 0x000e220000000a00 */
[----:B------:R-:W-:Y:S02]  /*0120*/  IMAD.MOV.U32 R6, RZ, RZ, RZ ;  /* 0x000000ffff067224 */ /* 0x000fe400078e00ff */
[----:B------:R-:W-:-:S07]  /*0130*/  IMAD R9, R7, R8, R0 ;  /* 0x0000000807097224 */ /* 0x000fce00078e0200 */
.L_x_2:
[----:B0-----:R-:W-:-:S06]  /*0140*/  IMAD.WIDE.U32 R2, R9, 0x4, R4 ;  /* 0x0000000409027825 */ /* 0x001fcc00078e0004 */
[----:B------:R-:W2:Y:S01]  /*0150*/  LDG.E.CONSTANT R3, desc[UR8][R2.64] ;  /* 0x0000000802037981 */ /* 0x000ea2000c1e9900 */
[----:B------:R-:W-:Y:S01]  /*0160*/  IADD3 R7, PT, PT, R7, UR7, RZ ;  /* 0x0000000707077c10 */ /* 0x000fe2000fffe0ff */
[----:B------:R-:W-:-:S03]  /*0170*/  IMAD R9, R8, UR7, R9 ;  /* 0x0000000708097c24 */ /* 0x000fc6000f8e0209 */
[----:B------:R-:W-:Y:S01]  /*0180*/  ISETP.GE.AND P0, PT, R7, R10, PT ;  /* 0x0000000a0700720c */ /* 0x000fe20003f06270 */
[----:B--2---:R-:W-:-:S12]  /*0190*/  FADD R6, R3, R6 ;  /* 0x0000000603067221 */ /* 0x004fd80000000000 */
[----:B------:R-:W-:Y:S05]  /*01a0*/  @!P0 BRA `(.L_x_2) ;  /* 0xfffffffc00e48947 */ /* 0x000fea000383ffff */
.L_x_1:
[----:B------:R-:W-:Y:S05]  /*01b0*/  BSYNC.RECONVERGENT B0 ;  /* 0x0000000000007941 */ /* 0x000fea0003800200 */
.L_x_0:
[----:B------:R-:W0:Y:S01]  /*01c0*/  S2UR UR6, SR_CgaCtaId ;  /* 0x00000000000679c3 */ /* 0x000e220000008800 */
[----:B------:R-:W1:Y:S01]  /*01d0*/  S2R R13, SR_TID.Y ;  /* 0x00000000000d7919 */ /* 0x000e620000002200 */
[----:B------:R-:W-:Y:S01]  /*01e0*/  UMOV UR5, 0x400 ;  /* 0x0000040000057882 */ /* 0x000fe20000000000 */
[----:B------:R-:W-:Y:S01]  /*01f0*/  ISETP.NE.AND P0, PT, R11, RZ, PT ;  /* 0x000000ff0b00720c */ /* 0x000fe20003f05270 */
[----:B0-----:R-:W-:-:S06]  /*0200*/  ULEA UR5, UR6, UR5, 0x18 ;  /* 0x0000000506057291 */ /* 0x001fcc000f8ec0ff */
[----:B------:R-:W-:Y:S02]  /*0210*/  LEA R0, R11, UR5, 0x7 ;  /* 0x000000050b007c11 */ /* 0x000fe4000f8e38ff */
[----:B-1----:R-:W-:-:S03]  /*0220*/  LEA R2, R13, UR5, 0x7 ;  /* 0x000000050d027c11 */ /* 0x002fc6000f8e38ff */
[----:B------:R-:W-:Y:S01]  /*0230*/  IMAD R3, R13, 0x4, R0 ;  /* 0x000000040d037824 */ /* 0x000fe200078e0200 */
[----:B------:R-:W-:-:S04]  /*0240*/  LEA R2, R11, R2, 0x2 ;  /* 0x000000020b027211 */ /* 0x000fc800078e10ff */
[----:B------:R-:W-:Y:S01]  /*0250*/  STS [R3], R6 ;  /* 0x0000000603007388 */ /* 0x000fe20000000800 */
[----:B------:R-:W-:Y:S06]  /*0260*/  BAR.SYNC.DEFER_BLOCKING 0x0 ;  /* 0x0000000000007b1d */ /* 0x000fec0000010000 */
[----:B------:R-:W0:Y:S04]  /*0270*/  LDS R2, [R2] ;  /* 0x0000000002027984 */ /* 0x000e280000000800 */
[----:B0-----:R-:W0:Y:S02]  /*0280*/  SHFL.DOWN PT, R5, R2, 0x10, 0x1f ;  /* 0x0a001f0002057f89 */ /* 0x001e2400000e0000 */
[----:B0-----:R-:W-:-:S05]  /*0290*/  FADD R5, R2, R5 ;  /* 0x0000000502057221 */ /* 0x001fca0000000000 */
[----:B------:R-:W0:Y:S02]  /*02a0*/  SHFL.DOWN PT, R0, R5, 0x8, 0x1f ;  /* 0x09001f0005007f89 */ /* 0x000e2400000e0000 */
[----:B0-----:R-:W-:-:S05]  /*02b0*/  FADD R0, R5, R0 ;  /* 0x0000000005007221 */ /* 0x001fca0000000000 */
[----:B------:R-:W0:Y:S02]  /*02c0*/  SHFL.DOWN PT, R7, R0, 0x4, 0x1f ;  /* 0x08801f0000077f89 */ /* 0x000e2400000e0000 */
[----:B0-----:R-:W-:-:S05]  /*02d0*/  FADD R7, R0, R7 ;  /* 0x0000000700077221 */ /* 0x001fca0000000000 */
[----:B------:R-:W0:Y:S02]  /*02e0*/  SHFL.DOWN PT, R4, R7, 0x2, 0x1f ;  /* 0x08401f0007047f89 */ /* 0x000e2400000e0000 */
[----:B0-----:R-:W-:-:S05]  /*02f0*/  FADD R4, R7, R4 ;  /* 0x0000000407047221 */ /* 0x001fca0000000000 */
[----:B------:R0:W1:Y:S01]  /*0300*/  SHFL.DOWN PT, R9, R4, 0x1, 0x1f ;  /* 0x08201f0004097f89 */ /* 0x00006200000e0000 */
[----:B------:R-:W-:Y:S06]  /*0310*/  BAR.SYNC.DEFER_BLOCKING 0x0 ;  /* 0x0000000000007b1d */ /* 0x000fec0000010000 */
[----:B------:R-:W-:Y:S05]  /*0320*/  @P0 EXIT ;  /* 0x000000000000094d */ /* 0x000fea0003800000 */
[----:B------:R-:W-:-:S04]  /*0330*/  IADD3 R5, PT, PT, R13, UR4, RZ ;  /* 0x000000040d057c10 */ /* 0x000fc8000fffe0ff */
[----:B------:R-:W-:-:S13]  /*0340*/  ISETP.GE.AND P0, PT, R5, R8, PT ;  /* 0x000000080500720c */ /* 0x000fda0003f06270 */
[----:B------:R-:W-:Y:S05]  /*0350*/  @P0 EXIT ;  /* 0x000000000000094d */ /* 0x000fea0003800000 */
[----:B------:R-:W2:Y:S01]  /*0360*/  LDC.64 R2, c[0x0][0x388] ;  /* 0x0000e200ff027b82 */ /* 0x000ea20000000a00 */
[----:B-1----:R-:W-:Y:S01]  /*0370*/  FADD R9, R4, R9 ;  /* 0x0000000904097221 */ /* 0x002fe20000000000 */
[----:B--2---:R-:W-:-:S05]  /*0380*/  IMAD.WIDE R2, R5, 0x4, R2 ;  /* 0x0000000405027825 */ /* 0x004fca00078e0202 */
[----:B------:R-:W-:Y:S01]  /*0390*/  STG.E desc[UR8][R2.64], R9 ;  /* 0x0000000902007986 */ /* 0x000fe2000c101908 */
[----:B------:R-:W-:Y:S05]  /*03a0*/  EXIT ;  /* 0x000000000000794d */ /* 0x000fea0003800000 */
.L_x_3:
[----:B------:R-:W-:-:S00]  /*03b0*/  BRA `(.L_x_3) ;  /* 0xfffffffc00fc7947 */ /* 0x000fc0000383ffff */
[----:B------:R-:W-:-:S00]  /*03c0*/  NOP ;  /* 0x0000000000007918 */ /* 0x000fc00000000000 */
        /* <DEDUP_REMOVED lines=11> */
.L_x_4:


//--------------------- .nv.shared._Z7col_sumPKfPfii --------------------------
	.section	.nv.shared._Z7col_sumPKfPfii,"aw",@nobits
	.sectionflags	@""
	.align	4
.nv.shared._Z7col_sumPKfPfii:
	.zero		5120


//--------------------- .nv.shared.reserved.0     --------------------------
	.section	.nv.shared.reserved.0,"aw",@nobits
	.weak		__nv_reservedSMEM_offset_0_alias
	.size		__nv_reservedSMEM_offset_0_alias, 0, 64
	.other		__nv_reservedSMEM_offset_0_alias,@"STO_CUDA_RESERVED_SHARED STV_DEFAULT"
__nv_reservedSMEM_offset_0_alias:
	.zero		0
	.zero		64


//--------------------- .nv.constant0._Z7col_sumPKfPfii --------------------------
	.section	.nv.constant0._Z7col_sumPKfPfii,"a",@progbits
	.sectionflags	@""
	.align	4
.nv.constant0._Z7col_sumPKfPfii:
	.zero		920


//--------------------- SYMBOLS --------------------------

	.type		.nv.reservedSmem.offset0,@object
	.size		.nv.reservedSmem.offset0,0x4
	.type		.nv.reservedSmem.cap,@object
	.size		.nv.reservedSmem.cap,0x4
